//
// Generated by NVIDIA NVVM Compiler
//
// Compiler Build ID: CL-36424714
// Cuda compilation tools, release 13.0, V13.0.88
// Based on NVVM 20.0.0
//

.version 9.0
.target sm_100
.address_size 64

	// .globl	_Z16SimpleSortKernelPfi

.visible .entry _Z16SimpleSortKernelPfi(
	.param .u64 .ptr .align 1 _Z16SimpleSortKernelPfi_param_0,
	.param .u32 _Z16SimpleSortKernelPfi_param_1
)
{
	.reg .pred 	%p<27>;
	.reg .b16 	%rs<17>;
	.reg .b32 	%r<32>;
	.reg .b32 	%f<46>;
	.reg .b64 	%rd<13>;

	ld.param.u64 	%rd8, [_Z16SimpleSortKernelPfi_param_0];
	ld.param.u32 	%r17, [_Z16SimpleSortKernelPfi_param_1];
	cvta.to.global.u64 	%rd1, %rd8;
	add.s32 	%r1, %r17, -1;
	setp.lt.s32 	%p1, %r17, 2;
	@%p1 bra 	$L__BB0_42;
	add.s32 	%r2, %r17, -2;
	cvt.u16.u32 	%rs1, %r17;
	add.s64 	%rd2, %rd1, 16;
	mov.b32 	%r27, 0;
	mov.b16 	%rs15, 0;
	mov.u16 	%rs16, %rs15;
	mov.u32 	%r26, %r1;
$L__BB0_2:
	sub.s32 	%r19, %r27, %r17;
	setp.gt.s32 	%p2, %r19, -2;
	@%p2 bra 	$L__BB0_41;
	sub.s32 	%r21, %r2, %r27;
	setp.lt.u32 	%p3, %r21, 7;
	mov.b32 	%r30, 0;
	@%p3 bra 	$L__BB0_22;
	and.b32  	%r30, %r26, -8;
	ld.global.f32 	%f33, [%rd1];
	neg.s32 	%r28, %r30;
	mov.u64 	%rd12, %rd2;
$L__BB0_5:
	.pragma "nounroll";
	ld.global.f32 	%f34, [%rd12+-12];
	setp.geu.f32 	%p4, %f33, %f34;
	@%p4 bra 	$L__BB0_7;
	st.global.f32 	[%rd12+-16], %f34;
	st.global.f32 	[%rd12+-12], %f33;
	mov.f32 	%f34, %f33;
$L__BB0_7:
	ld.global.f32 	%f35, [%rd12+-8];
	setp.geu.f32 	%p5, %f34, %f35;
	@%p5 bra 	$L__BB0_9;
	st.global.f32 	[%rd12+-12], %f35;
	st.global.f32 	[%rd12+-8], %f34;
	mov.f32 	%f35, %f34;
$L__BB0_9:
	ld.global.f32 	%f36, [%rd12+-4];
	setp.geu.f32 	%p6, %f35, %f36;
	@%p6 bra 	$L__BB0_11;
	st.global.f32 	[%rd12+-8], %f36;
	st.global.f32 	[%rd12+-4], %f35;
	mov.f32 	%f36, %f35;
$L__BB0_11:
	ld.global.f32 	%f37, [%rd12];
	setp.geu.f32 	%p7, %f36, %f37;
	@%p7 bra 	$L__BB0_13;
	st.global.f32 	[%rd12+-4], %f37;
	st.global.f32 	[%rd12], %f36;
	mov.f32 	%f37, %f36;
$L__BB0_13:
	ld.global.f32 	%f38, [%rd12+4];
	setp.geu.f32 	%p8, %f37, %f38;
	@%p8 bra 	$L__BB0_15;
	st.global.f32 	[%rd12], %f38;
	st.global.f32 	[%rd12+4], %f37;
	mov.f32 	%f38, %f37;
$L__BB0_15:
	ld.global.f32 	%f39, [%rd12+8];
	setp.geu.f32 	%p9, %f38, %f39;
	@%p9 bra 	$L__BB0_17;
	st.global.f32 	[%rd12+4], %f39;
	st.global.f32 	[%rd12+8], %f38;
	mov.f32 	%f39, %f38;
$L__BB0_17:
	ld.global.f32 	%f40, [%rd12+12];
	setp.geu.f32 	%p10, %f39, %f40;
	@%p10 bra 	$L__BB0_19;
	st.global.f32 	[%rd12+8], %f40;
	st.global.f32 	[%rd12+12], %f39;
	mov.f32 	%f40, %f39;
$L__BB0_19:
	ld.global.f32 	%f33, [%rd12+16];
	setp.geu.f32 	%p11, %f40, %f33;
	@%p11 bra 	$L__BB0_21;
	st.global.f32 	[%rd12+12], %f33;
	st.global.f32 	[%rd12+16], %f40;
	mov.f32 	%f33, %f40;
$L__BB0_21:
	add.s32 	%r28, %r28, 8;
	add.s64 	%rd12, %rd12, 32;
	setp.ne.s32 	%p12, %r28, 0;
	@%p12 bra 	$L__BB0_5;
$L__BB0_22:
	and.b32  	%r22, %r26, 7;
	setp.eq.s32 	%p13, %r22, 0;
	@%p13 bra 	$L__BB0_41;
	not.b16 	%rs10, %rs16;
	add.s16 	%rs11, %rs10, %rs1;
	cvt.u32.u16 	%r23, %rs11;
	and.b32  	%r10, %r23, 7;
	add.s32 	%r24, %r10, -1;
	setp.lt.u32 	%p14, %r24, 3;
	@%p14 bra 	$L__BB0_32;
	mul.wide.u32 	%rd9, %r30, 4;
	add.s64 	%rd5, %rd1, %rd9;
	ld.global.f32 	%f19, [%rd5];
	ld.global.f32 	%f42, [%rd5+4];
	setp.geu.f32 	%p15, %f19, %f42;
	@%p15 bra 	$L__BB0_26;
	st.global.f32 	[%rd5], %f42;
	st.global.f32 	[%rd5+4], %f19;
	mov.f32 	%f42, %f19;
$L__BB0_26:
	ld.global.f32 	%f43, [%rd5+8];
	setp.geu.f32 	%p16, %f42, %f43;
	@%p16 bra 	$L__BB0_28;
	st.global.f32 	[%rd5+4], %f43;
	st.global.f32 	[%rd5+8], %f42;
	mov.f32 	%f43, %f42;
$L__BB0_28:
	ld.global.f32 	%f44, [%rd5+12];
	setp.geu.f32 	%p17, %f43, %f44;
	@%p17 bra 	$L__BB0_30;
	st.global.f32 	[%rd5+8], %f44;
	st.global.f32 	[%rd5+12], %f43;
	mov.f32 	%f44, %f43;
$L__BB0_30:
	add.s32 	%r30, %r30, 4;
	ld.global.f32 	%f26, [%rd5+16];
	setp.geu.f32 	%p18, %f44, %f26;
	@%p18 bra 	$L__BB0_32;
	st.global.f32 	[%rd5+12], %f26;
	st.global.f32 	[%rd5+16], %f44;
$L__BB0_32:
	and.b32  	%r25, %r10, 3;
	setp.eq.s32 	%p19, %r25, 0;
	@%p19 bra 	$L__BB0_41;
	xor.b16  	%rs12, %rs15, 3;
	add.s16 	%rs5, %rs12, %rs1;
	and.b16  	%rs13, %rs5, 3;
	setp.eq.s16 	%p20, %rs13, 1;
	@%p20 bra 	$L__BB0_38;
	mul.wide.u32 	%rd10, %r30, 4;
	add.s64 	%rd6, %rd1, %rd10;
	ld.global.f32 	%f27, [%rd6];
	ld.global.f32 	%f45, [%rd6+4];
	setp.geu.f32 	%p21, %f27, %f45;
	@%p21 bra 	$L__BB0_36;
	st.global.f32 	[%rd6], %f45;
	st.global.f32 	[%rd6+4], %f27;
	mov.f32 	%f45, %f27;
$L__BB0_36:
	add.s32 	%r30, %r30, 2;
	ld.global.f32 	%f30, [%rd6+8];
	setp.geu.f32 	%p22, %f45, %f30;
	@%p22 bra 	$L__BB0_38;
	st.global.f32 	[%rd6+4], %f30;
	st.global.f32 	[%rd6+8], %f45;
$L__BB0_38:
	and.b16  	%rs14, %rs5, 1;
	setp.eq.b16 	%p23, %rs14, 1;
	not.pred 	%p24, %p23;
	@%p24 bra 	$L__BB0_41;
	mul.wide.u32 	%rd11, %r30, 4;
	add.s64 	%rd7, %rd1, %rd11;
	ld.global.f32 	%f31, [%rd7];
	ld.global.f32 	%f32, [%rd7+4];
	setp.geu.f32 	%p25, %f31, %f32;
	@%p25 bra 	$L__BB0_41;
	st.global.f32 	[%rd7], %f32;
	st.global.f32 	[%rd7+4], %f31;
$L__BB0_41:
	add.s32 	%r27, %r27, 1;
	add.s32 	%r26, %r26, -1;
	setp.ne.s32 	%p26, %r27, %r1;
	add.s16 	%rs16, %rs16, 1;
	add.s16 	%rs15, %rs15, 1;
	@%p26 bra 	$L__BB0_2;
$L__BB0_42:
	ret;

}


// ===== COMPILED SASS (sm_100) =====

	.target	sm_100

	.elftype	@"ET_EXEC"


//--------------------- .note.nv.tkinfo           --------------------------
	.section	.note.nv.tkinfo,"",@"SHT_NOTE"
	.sectionflags	@"SHF_NOTE_NV_TKINFO"
	.tkinfo
        /*0018*/ 	.word	0x00000002
        /*0030*/ 	.string	""
        /*0030*/ 	.string	"ptxas"
        /*0030*/ 	.string	"Cuda compilation tools, release 13.0, V13.0.88"
        /*0030*/ 	.string	"Build cuda_13.0.r13.0/compiler.36424714_0"
        /*0030*/ 	.string	"-arch sm_100 -m 64 "



//--------------------- .note.nv.cuinfo           --------------------------
	.section	.note.nv.cuinfo,"",@"SHT_NOTE"
	.sectionflags	@"SHF_NOTE_NV_CUINFO"
        /*0018*/ 	.short	0x0002
        /*001a*/ 	.short	0x0064
        /*001c*/ 	.short	0x0082
	.zero		2


//--------------------- .nv.info                  --------------------------
	.section	.nv.info,"",@"SHT_CUDA_INFO"
	.align	4


	//----- nvinfo : EIATTR_REGCOUNT
	.align		4
        /*0000*/ 	.byte	0x04, 0x2f
        /*0002*/ 	.short	(.L_1 - .L_0)
	.align		4
.L_0:
        /*0004*/ 	.word	index@(_Z16SimpleSortKernelPfi)
        /*0008*/ 	.word	0x00000018


	//----- nvinfo : EIATTR_FRAME_SIZE
	.align		4
.L_1:
        /*000c*/ 	.byte	0x04, 0x11
        /*000e*/ 	.short	(.L_3 - .L_2)
	.align		4
.L_2:
        /*0010*/ 	.word	index@(_Z16SimpleSortKernelPfi)
        /*0014*/ 	.word	0x00000000


	//----- nvinfo : EIATTR_MIN_STACK_SIZE
	.align		4
.L_3:
        /*0018*/ 	.byte	0x04, 0x12
        /*001a*/ 	.short	(.L_5 - .L_4)
	.align		4
.L_4:
        /*001c*/ 	.word	index@(_Z16SimpleSortKernelPfi)
        /*0020*/ 	.word	0x00000000
.L_5:


//--------------------- .nv.compat                --------------------------
	.section	.nv.compat,"",@"SHT_CUDA_COMPAT_INFO"
	.align	4
        /*0000*/ 	.byte	0x02, 0x09, 0x00, 0x00, 0x02, 0x02, 0x01, 0x00, 0x02, 0x05, 0x05, 0x00, 0x03, 0x07, 0x01, 0x01
        /*0010*/ 	.byte	0x02, 0x03, 0x00, 0x00, 0x02, 0x06, 0x01, 0x00, 0x04, 0x0b, 0x08, 0x00, 0x09, 0x00, 0x00, 0x00
        /*0020*/ 	.byte	0x00, 0x00, 0x00, 0x00


//--------------------- .nv.info._Z16SimpleSortKernelPfi --------------------------
	.section	.nv.info._Z16SimpleSortKernelPfi,"",@"SHT_CUDA_INFO"
	.sectionflags	@""
	.align	4


	//----- nvinfo : EIATTR_CUDA_API_VERSION
	.align		4
        /*0000*/ 	.byte	0x04, 0x37
        /*0002*/ 	.short	(.L_7 - .L_6)
.L_6:
        /*0004*/ 	.word	0x00000082


	//----- nvinfo : EIATTR_KPARAM_INFO
	.align		4
.L_7:
        /*0008*/ 	.byte	0x04, 0x17
        /*000a*/ 	.short	(.L_9 - .L_8)
.L_8:
        /*000c*/ 	.word	0x00000000
        /*0010*/ 	.short	0x0001
        /*0012*/ 	.short	0x0008
        /*0014*/ 	.byte	0x00, 0xf0, 0x11, 0x00


	//----- nvinfo : EIATTR_KPARAM_INFO
	.align		4
.L_9:
        /*0018*/ 	.byte	0x04, 0x17
        /*001a*/ 	.short	(.L_11 - .L_10)
.L_10:
        /*001c*/ 	.word	0x00000000
        /*0020*/ 	.short	0x0000
        /*0022*/ 	.short	0x0000
        /*0024*/ 	.byte	0x00, 0xf5, 0x21, 0x00


	//----- nvinfo : EIATTR_SPARSE_MMA_MASK
	.align		4
.L_11:
        /*0028*/ 	.byte	0x03, 0x50
        /*002a*/ 	.short	0x0000


	//----- nvinfo : EIATTR_MAXREG_COUNT
	.align		4
        /*002c*/ 	.byte	0x03, 0x1b
        /*002e*/ 	.short	0x00ff


	//----- nvinfo : EIATTR_MERCURY_ISA_VERSION
	.align		4
        /*0030*/ 	.byte	0x03, 0x5f
        /*0032*/ 	.short	0x0101


	//----- nvinfo : EIATTR_VRC_CTA_INIT_COUNT
	.align		4
        /*0034*/ 	.byte	0x02, 0x4a
	.zero		1
	.zero		1


	//----- nvinfo : EIATTR_EXIT_INSTR_OFFSETS
	.align		4
        /*0038*/ 	.byte	0x04, 0x1c
        /*003a*/ 	.short	(.L_13 - .L_12)


	//   ....[0]....
.L_12:
        /*003c*/ 	.word	0x00000030


	//   ....[1]....
        /*0040*/ 	.word	0x000008e0


	//----- nvinfo : EIATTR_CBANK_PARAM_SIZE
	.align		4
.L_13:
        /*0044*/ 	.byte	0x03, 0x19
        /*0046*/ 	.short	0x000c


	//----- nvinfo : EIATTR_PARAM_CBANK
	.align		4
        /*0048*/ 	.byte	0x04, 0x0a
        /*004a*/ 	.short	(.L_15 - .L_14)
	.align		4
.L_14:
        /*004c*/ 	.word	index@(.nv.constant0._Z16SimpleSortKernelPfi)
        /*0050*/ 	.short	0x0380
        /*0052*/ 	.short	0x000c


	//----- nvinfo : EIATTR_SW_WAR
	.align		4
.L_15:
        /*0054*/ 	.byte	0x04, 0x36
        /*0056*/ 	.short	(.L_17 - .L_16)
.L_16:
        /*0058*/ 	.word	0x00000008
.L_17:


//--------------------- .nv.callgraph             --------------------------
	.section	.nv.callgraph,"",@"SHT_CUDA_CALLGRAPH"
	.align	4
	.sectionentsize	8
	.align		4
        /*0000*/ 	.word	0x00000000
	.align		4
        /*0004*/ 	.word	0xffffffff
	.align		4
        /*0008*/ 	.word	0x00000000
	.align		4
        /*000c*/ 	.word	0xfffffffe
	.align		4
        /*0010*/ 	.word	0x00000000
	.align		4
        /*0014*/ 	.word	0xfffffffd
	.align		4
        /*0018*/ 	.word	0x00000000
	.align		4
        /*001c*/ 	.word	0xfffffffc


//--------------------- .text._Z16SimpleSortKernelPfi --------------------------
	.section	.text._Z16SimpleSortKernelPfi,"ax",@progbits
	.align	128
        .global         _Z16SimpleSortKernelPfi
        .type           _Z16SimpleSortKernelPfi,@function
        .size           _Z16SimpleSortKernelPfi,(.L_x_7 - _Z16SimpleSortKernelPfi)
        .other          _Z16SimpleSortKernelPfi,@"STO_CUDA_ENTRY STV_DEFAULT"
_Z16SimpleSortKernelPfi:
.text._Z16SimpleSortKernelPfi:
[----:B------:R-:W-:Y:S08]  /*0000*/  LDC R1, c[0x0][0x37c] ;  /* 0x0000df00ff017b82 */ /* 0x000ff00000000800 */
[----:B------:R-:W0:Y:S02]  /*0010*/  LDC R0, c[0x0][0x388] ;  /* 0x0000e200ff007b82 */ /* 0x000e240000000800 */
[----:B0-----:R-:W-:-:S13]  /*0020*/  ISETP.GE.AND P0, PT, R0, 0x2, PT ;  /* 0x000000020000780c */ /* 0x001fda0003f06270 */
[----:B------:R-:W-:Y:S05]  /*0030*/  @!P0 EXIT ;  /* 0x000000000000894d */ /* 0x000fea0003800000 */
[----:B------:R-:W0:Y:S01]  /*0040*/  LDCU.64 UR6, c[0x0][0x380] ;  /* 0x00007000ff0677ac */ /* 0x000e220008000a00 */
[----:B------:R-:W-:Y:S01]  /*0050*/  VIADD R0, R0, 0xffffffff ;  /* 0xffffffff00007836 */ /* 0x000fe20000000000 */
[----:B------:R-:W-:Y:S02]  /*0060*/  PRMT R2, RZ, 0x7610, R2 ;  /* 0x00007610ff027816 */ /* 0x000fe40000000002 */
[----:B------:R-:W-:Y:S01]  /*0070*/  PRMT R3, RZ, 0x7610, R3 ;  /* 0x00007610ff037816 */ /* 0x000fe20000000003 */
[----:B------:R-:W-:Y:S01]  /*0080*/  IMAD.MOV.U32 R4, RZ, RZ, R0 ;  /* 0x000000ffff047224 */ /* 0x000fe200078e0000 */
[----:B------:R-:W1:Y:S01]  /*0090*/  LDCU.U16 UR8, c[0x0][0x388] ;  /* 0x00007100ff0877ac */ /* 0x000e620008000400 */
[----:B------:R-:W2:Y:S01]  /*00a0*/  LDCU.64 UR10, c[0x0][0x358] ;  /* 0x00006b00ff0a77ac */ /* 0x000ea20008000a00 */
[----:B------:R-:W-:Y:S01]  /*00b0*/  UMOV UR4, URZ ;  /* 0x000000ff00047c82 */ /* 0x000fe20008000000 */
[----:B0-----:R-:W-:-:S04]  /*00c0*/  UIADD3 UR6, UP0, UPT, UR6, 0x10, URZ ;  /* 0x0000001006067890 */ /* 0x001fc8000ff1e0ff */
[----:B------:R-:W-:-:S12]  /*00d0*/  UIADD3.X UR7, UPT, UPT, URZ, UR7, URZ, UP0, !UPT ;  /* 0x00000007ff077290 */ /* 0x000fd800087fe4ff */
.L_x_5:
[----:B0-----:R-:W0:Y:S02]  /*00e0*/  LDCU UR5, c[0x0][0x388] ;  /* 0x00007100ff0577ac */ /* 0x001e240008000800 */
[----:B0-----:R-:W-:-:S04]  /*00f0*/  UIADD3 UR9, UPT, UPT, UR4, -UR5, URZ ;  /* 0x8000000504097290 */ /* 0x001fc8000fffe0ff */
[----:B------:R-:W-:-:S09]  /*0100*/  UISETP.GT.AND UP0, UPT, UR9, -0x2, UPT ;  /* 0xfffffffe0900788c */ /* 0x000fd2000bf04270 */
[----:B-1-3--:R-:W-:Y:S05]  /*0110*/  BRA.U UP0, `(.L_x_0) ;  /* 0x0000000500d87547 */ /* 0x00afea000b800000 */
[----:B------:R-:W-:Y:S01]  /*0120*/  UIADD3 UR5, UPT, UPT, -UR4, -0x2, UR5 ;  /* 0xfffffffe04057890 */ /* 0x000fe2000fffe105 */
[----:B------:R-:W-:Y:S01]  /*0130*/  LOP3.LUT P0, RZ, R4, 0x7, RZ, 0xc0, !PT ;  /* 0x0000000704ff7812 */ /* 0x000fe2000780c0ff */
[----:B------:R-:W-:Y:S02]  /*0140*/  IMAD.MOV.U32 R5, RZ, RZ, RZ ;  /* 0x000000ffff057224 */ /* 0x000fe400078e00ff */
[----:B------:R-:W-:-:S09]  /*0150*/  UISETP.GE.U32.AND UP0, UPT, UR5, 0x7, UPT ;  /* 0x000000070500788c */ /* 0x000fd2000bf06070 */
[----:B------:R-:W-:Y:S05]  /*0160*/  BRA.U !UP0, `(.L_x_1) ;  /* 0x0000000108d47547 */ /* 0x000fea000b800000 */
[----:B------:R-:W2:Y:S02]  /*0170*/  LDC.64 R6, c[0x0][0x380] ;  /* 0x0000e000ff067b82 */ /* 0x000ea40000000a00 */
[----:B--2---:R0:W5:Y:S01]  /*0180*/  LDG.E R9, desc[UR10][R6.64] ;  /* 0x0000000a06097981 */ /* 0x004162000c1e1900 */
[----:B------:R-:W-:Y:S01]  /*0190*/  LOP3.LUT R5, R4, 0xfffffff8, RZ, 0xc0, !PT ;  /* 0xfffffff804057812 */ /* 0x000fe200078ec0ff */
[----:B------:R-:W-:Y:S02]  /*01a0*/  IMAD.U32 R11, RZ, RZ, UR6 ;  /* 0x00000006ff0b7e24 */ /* 0x000fe4000f8e00ff */
[----:B------:R-:W-:Y:S02]  /*01b0*/  IMAD.U32 R12, RZ, RZ, UR7 ;  /* 0x00000007ff0c7e24 */ /* 0x000fe4000f8e00ff */
[----:B------:R-:W-:-:S07]  /*01c0*/  IMAD.MOV R8, RZ, RZ, -R5 ;  /* 0x000000ffff087224 */ /* 0x000fce00078e0a05 */
.L_x_2:
[----:B0--3--:R-:W-:Y:S02]  /*01d0*/  IMAD.MOV.U32 R6, RZ, RZ, R11 ;  /* 0x000000ffff067224 */ /* 0x009fe400078e000b */
[----:B------:R-:W-:-:S05]  /*01e0*/  IMAD.MOV.U32 R7, RZ, RZ, R12 ;  /* 0x000000ffff077224 */ /* 0x000fca00078e000c */
[----:B------:R-:W2:Y:S04]  /*01f0*/  LDG.E R11, desc[UR10][R6.64+-0xc] ;  /* 0xfffff40a060b7981 */ /* 0x000ea8000c1e1900 */
[----:B------:R-:W3:Y:S04]  /*0200*/  LDG.E R13, desc[UR10][R6.64+-0x8] ;  /* 0xfffff80a060d7981 */ /* 0x000ee8000c1e1900 */
[----:B------:R-:W4:Y:S04]  /*0210*/  LDG.E R15, desc[UR10][R6.64+-0x4] ;  /* 0xfffffc0a060f7981 */ /* 0x000f28000c1e1900 */
[----:B------:R-:W4:Y:S04]  /*0220*/  LDG.E R17, desc[UR10][R6.64] ;  /* 0x0000000a06117981 */ /* 0x000f28000c1e1900 */
[----:B------:R-:W4:Y:S04]  /*0230*/  LDG.E R19, desc[UR10][R6.64+0x4] ;  /* 0x0000040a06137981 */ /* 0x000f28000c1e1900 */
[----:B------:R-:W4:Y:S04]  /*0240*/  LDG.E R21, desc[UR10][R6.64+0x8] ;  /* 0x0000080a06157981 */ /* 0x000f28000c1e1900 */
[----:B------:R-:W4:Y:S01]  /*0250*/  LDG.E R10, desc[UR10][R6.64+0xc] ;  /* 0x00000c0a060a7981 */ /* 0x000f22000c1e1900 */
[----:B--2--5:R-:W-:-:S13]  /*0260*/  FSETP.GEU.AND P1, PT, R9, R11, PT ;  /* 0x0000000b0900720b */ /* 0x024fda0003f2e000 */
[----:B------:R0:W-:Y:S04]  /*0270*/  @!P1 STG.E desc[UR10][R6.64+-0x10], R11 ;  /* 0xfffff00b06009986 */ /* 0x0001e8000c10190a */
[----:B------:R2:W-:Y:S01]  /*0280*/  @!P1 STG.E desc[UR10][R6.64+-0xc], R9 ;  /* 0xfffff40906009986 */ /* 0x0005e2000c10190a */
[----:B0-----:R-:W-:-:S03]  /*0290*/  @!P1 IMAD.MOV.U32 R11, RZ, RZ, R9 ;  /* 0x000000ffff0b9224 */ /* 0x001fc600078e0009 */
[----:B--2---:R-:W2:Y:S02]  /*02a0*/  LDG.E R9, desc[UR10][R6.64+0x10] ;  /* 0x0000100a06097981 */ /* 0x004ea4000c1e1900 */
[----:B---3--:R-:W-:Y:S02]  /*02b0*/  FSETP.GEU.AND P1, PT, R11, R13, PT ;  /* 0x0000000d0b00720b */ /* 0x008fe40003f2e000 */
[----:B------:R-:W-:-:S04]  /*02c0*/  IADD3 R8, PT, PT, R8, 0x8, RZ ;  /* 0x0000000808087810 */ /* 0x000fc80007ffe0ff */
[----:B------:R-:W-:-:S07]  /*02d0*/  ISETP.NE.AND P3, PT, R8, RZ, PT ;  /* 0x000000ff0800720c */ /* 0x000fce0003f65270 */
[----:B------:R0:W-:Y:S04]  /*02e0*/  @!P1 STG.E desc[UR10][R6.64+-0xc], R13 ;  /* 0xfffff40d06009986 */ /* 0x0001e8000c10190a */
[----:B------:R-:W-:Y:S01]  /*02f0*/  @!P1 STG.E desc[UR10][R6.64+-0x8], R11 ;  /* 0xfffff80b06009986 */ /* 0x000fe2000c10190a */
[----:B0-----:R-:W-:-:S05]  /*0300*/  @!P1 IMAD.MOV.U32 R13, RZ, RZ, R11 ;  /* 0x000000ffff0d9224 */ /* 0x001fca00078e000b */
[----:B----4-:R-:W-:-:S13]  /*0310*/  FSETP.GEU.AND P2, PT, R13, R15, PT ;  /* 0x0000000f0d00720b */ /* 0x010fda0003f4e000 */
[----:B------:R0:W-:Y:S04]  /*0320*/  @!P2 STG.E desc[UR10][R6.64+-0x8], R15 ;  /* 0xfffff80f0600a986 */ /* 0x0001e8000c10190a */
[----:B------:R-:W-:Y:S01]  /*0330*/  @!P2 STG.E desc[UR10][R6.64+-0x4], R13 ;  /* 0xfffffc0d0600a986 */ /* 0x000fe2000c10190a */
[----:B0-----:R-:W-:-:S05]  /*0340*/  @!P2 IMAD.MOV.U32 R15, RZ, RZ, R13 ;  /* 0x000000ffff0fa224 */ /* 0x001fca00078e000d */
[----:B------:R-:W-:-:S13]  /*0350*/  FSETP.GEU.AND P1, PT, R15, R17, PT ;  /* 0x000000110f00720b */ /* 0x000fda0003f2e000 */
        /* <DEDUP_REMOVED lines=14> */
[----:B0-----:R-:W-:Y:S01]  /*0440*/  @!P2 IMAD.MOV.U32 R10, RZ, RZ, R21 ;  /* 0x000000ffff0aa224 */ /* 0x001fe200078e0015 */
[----:B------:R-:W-:-:S05]  /*0450*/  IADD3 R11, P2, PT, R6, 0x20, RZ ;  /* 0x00000020060b7810 */ /* 0x000fca0007f5e0ff */
[----:B------:R-:W-:Y:S01]  /*0460*/  IMAD.X R12, RZ, RZ, R7, P2 ;  /* 0x000000ffff0c7224 */ /* 0x000fe200010e0607 */
[----:B--2---:R-:W-:-:S13]  /*0470*/  FSETP.GEU.AND P1, PT, R10, R9, PT ;  /* 0x000000090a00720b */ /* 0x004fda0003f2e000 */
[----:B------:R0:W-:Y:S04]  /*0480*/  @!P1 STG.E desc[UR10][R6.64+0xc], R9 ;  /* 0x00000c0906009986 */ /* 0x0001e8000c10190a */
[----:B------:R3:W-:Y:S01]  /*0490*/  @!P1 STG.E desc[UR10][R6.64+0x10], R10 ;  /* 0x0000100a06009986 */ /* 0x0007e2000c10190a */
[----:B0-----:R-:W-:Y:S01]  /*04a0*/  @!P1 IMAD.MOV.U32 R9, RZ, RZ, R10 ;  /* 0x000000ffff099224 */ /* 0x001fe200078e000a */
[----:B------:R-:W-:Y:S06]  /*04b0*/  @P3 BRA `(.L_x_2) ;  /* 0xfffffffc00443947 */ /* 0x000fec000383ffff */
.L_x_1:
[----:B------:R-:W-:Y:S05]  /*04c0*/  @!P0 BRA `(.L_x_0) ;  /* 0x0000000000ec8947 */ /* 0x000fea0003800000 */
[----:B---3--:R-:W-:-:S05]  /*04d0*/  LOP3.LUT R6, RZ, R3, RZ, 0x33, !PT ;  /* 0x00000003ff067212 */ /* 0x008fca00078e33ff */
[----:B-1----:R-:W-:-:S05]  /*04e0*/  VIADD R6, R6, UR8 ;  /* 0x0000000806067c36 */ /* 0x002fca0008000000 */
[----:B------:R-:W-:-:S04]  /*04f0*/  LOP3.LUT R6, R6, 0x7, RZ, 0xc0, !PT ;  /* 0x0000000706067812 */ /* 0x000fc800078ec0ff */
[C---:B------:R-:W-:Y:S01]  /*0500*/  LOP3.LUT P0, RZ, R6.reuse, 0x3, RZ, 0xc0, !PT ;  /* 0x0000000306ff7812 */ /* 0x040fe2000780c0ff */
[----:B------:R-:W-:-:S05]  /*0510*/  VIADD R7, R6, 0xffffffff ;  /* 0xffffffff06077836 */ /* 0x000fca0000000000 */
[----:B------:R-:W-:-:S13]  /*0520*/  ISETP.GE.U32.AND P1, PT, R7, 0x3, PT ;  /* 0x000000030700780c */ /* 0x000fda0003f26070 */
[----:B------:R-:W-:Y:S05]  /*0530*/  @!P1 BRA `(.L_x_3) ;  /* 0x00000000005c9947 */ /* 0x000fea0003800000 */
[----:B------:R-:W0:Y:S02]  /*0540*/  LDC.64 R6, c[0x0][0x380] ;  /* 0x0000e000ff067b82 */ /* 0x000e240000000a00 */
[----:B0-----:R-:W-:-:S05]  /*0550*/  IMAD.WIDE.U32 R6, R5, 0x4, R6 ;  /* 0x0000000405067825 */ /* 0x001fca00078e0006 */
[----:B--2---:R-:W2:Y:S04]  /*0560*/  LDG.E R8, desc[UR10][R6.64] ;  /* 0x0000000a06087981 */ /* 0x004ea8000c1e1900 */
[----:B------:R-:W2:Y:S04]  /*0570*/  LDG.E R9, desc[UR10][R6.64+0x4] ;  /* 0x0000040a06097981 */ /* 0x000ea8000c1e1900 */
[----:B------:R-:W3:Y:S04]  /*0580*/  LDG.E R11, desc[UR10][R6.64+0x8] ;  /* 0x0000080a060b7981 */ /* 0x000ee8000c1e1900 */
[----:B------:R-:W4:Y:S04]  /*0590*/  LDG.E R13, desc[UR10][R6.64+0xc] ;  /* 0x00000c0a060d7981 */ /* 0x000f28000c1e1900 */
[----:B------:R-:W5:Y:S01]  /*05a0*/  LDG.E R10, desc[UR10][R6.64+0x10] ;  /* 0x0000100a060a7981 */ /* 0x000f62000c1e1900 */
[----:B------:R-:W-:-:S02]  /*05b0*/  IADD3 R5, PT, PT, R5, 0x4, RZ ;  /* 0x0000000405057810 */ /* 0x000fc40007ffe0ff */
[----:B--2---:R-:W-:-:S13]  /*05c0*/  FSETP.GEU.AND P1, PT, R8, R9, PT ;  /* 0x000000090800720b */ /* 0x004fda0003f2e000 */
[----:B------:R0:W-:Y:S04]  /*05d0*/  @!P1 STG.E desc[UR10][R6.64], R9 ;  /* 0x0000000906009986 */ /* 0x0001e8000c10190a */
[----:B------:R-:W-:Y:S01]  /*05e0*/  @!P1 STG.E desc[UR10][R6.64+0x4], R8 ;  /* 0x0000040806009986 */ /* 0x000fe2000c10190a */
[----:B0-----:R-:W-:-:S05]  /*05f0*/  @!P1 IMAD.MOV.U32 R9, RZ, RZ, R8 ;  /* 0x000000ffff099224 */ /* 0x001fca00078e0008 */
[----:B---3--:R-:W-:-:S13]  /*0600*/  FSETP.GEU.AND P2, PT, R9, R11, PT ;  /* 0x0000000b0900720b */ /* 0x008fda0003f4e000 */
[----:B------:R0:W-:Y:S04]  /*0610*/  @!P2 STG.E desc[UR10][R6.64+0x4], R11 ;  /* 0x0000040b0600a986 */ /* 0x0001e8000c10190a */
[----:B------:R-:W-:Y:S01]  /*0620*/  @!P2 STG.E desc[UR10][R6.64+0x8], R9 ;  /* 0x000008090600a986 */ /* 0x000fe2000c10190a */
[----:B0-----:R-:W-:-:S05]  /*0630*/  @!P2 IMAD.MOV.U32 R11, RZ, RZ, R9 ;  /* 0x000000ffff0ba224 */ /* 0x001fca00078e0009 */
[----:B----4-:R-:W-:-:S13]  /*0640*/  FSETP.GEU.AND P1, PT, R11, R13, PT ;  /* 0x0000000d0b00720b */ /* 0x010fda0003f2e000 */
[----:B------:R0:W-:Y:S04]  /*0650*/  @!P1 STG.E desc[UR10][R6.64+0x8], R13 ;  /* 0x0000080d06009986 */ /* 0x0001e8000c10190a */
[----:B------:R1:W-:Y:S01]  /*0660*/  @!P1 STG.E desc[UR10][R6.64+0xc], R11 ;  /* 0x00000c0b06009986 */ /* 0x0003e2000c10190a */
[----:B0-----:R-:W-:-:S05]  /*0670*/  @!P1 IMAD.MOV.U32 R13, RZ, RZ, R11 ;  /* 0x000000ffff0d9224 */ /* 0x001fca00078e000b */
[----:B-----5:R-:W-:-:S13]  /*0680*/  FSETP.GEU.AND P2, PT, R13, R10, PT ;  /* 0x0000000a0d00720b */ /* 0x020fda0003f4e000 */
[----:B------:R1:W-:Y:S04]  /*0690*/  @!P2 STG.E desc[UR10][R6.64+0xc], R10 ;  /* 0x00000c0a0600a986 */ /* 0x0003e8000c10190a */
[----:B------:R1:W-:Y:S02]  /*06a0*/  @!P2 STG.E desc[UR10][R6.64+0x10], R13 ;  /* 0x0000100d0600a986 */ /* 0x0003e4000c10190a */
.L_x_3:
[----:B------:R-:W-:Y:S05]  /*06b0*/  @!P0 BRA `(.L_x_0) ;  /* 0x0000000000708947 */ /* 0x000fea0003800000 */
[----:B-1----:R-:W-:-:S05]  /*06c0*/  LOP3.LUT R6, R2, 0x3, RZ, 0x3c, !PT ;  /* 0x0000000302067812 */ /* 0x002fca00078e3cff */
[----:B------:R-:W-:-:S05]  /*06d0*/  VIADD R6, R6, UR8 ;  /* 0x0000000806067c36 */ /* 0x000fca0008000000 */
[C---:B------:R-:W-:Y:S02]  /*06e0*/  LOP3.LUT R7, R6.reuse, 0x3, RZ, 0xc0, !PT ;  /* 0x0000000306077812 */ /* 0x040fe400078ec0ff */
[----:B------:R-:W-:Y:S02]  /*06f0*/  LOP3.LUT R6, R6, 0x1, RZ, 0xc0, !PT ;  /* 0x0000000106067812 */ /* 0x000fe400078ec0ff */
[----:B------:R-:W-:Y:S02]  /*0700*/  ISETP.NE.AND P0, PT, R7, 0x1, PT ;  /* 0x000000010700780c */ /* 0x000fe40003f05270 */
[----:B------:R-:W-:-:S11]  /*0710*/  ISETP.NE.U32.AND P2, PT, R6, 0x1, PT ;  /* 0x000000010600780c */ /* 0x000fd60003f45070 */
[----:B------:R-:W-:Y:S05]  /*0720*/  @!P0 BRA `(.L_x_4) ;  /* 0x0000000000348947 */ /* 0x000fea0003800000 */
[----:B------:R-:W0:Y:S02]  /*0730*/  LDC.64 R6, c[0x0][0x380] ;  /* 0x0000e000ff067b82 */ /* 0x000e240000000a00 */
[----:B0-----:R-:W-:-:S05]  /*0740*/  IMAD.WIDE.U32 R6, R5, 0x4, R6 ;  /* 0x0000000405067825 */ /* 0x001fca00078e0006 */
[----:B--2---:R-:W2:Y:S04]  /*0750*/  LDG.E R8, desc[UR10][R6.64] ;  /* 0x0000000a06087981 */ /* 0x004ea8000c1e1900 */
[----:B------:R-:W2:Y:S04]  /*0760*/  LDG.E R9, desc[UR10][R6.64+0x4] ;  /* 0x0000040a06097981 */ /* 0x000ea8000c1e1900 */
[----:B------:R-:W3:Y:S01]  /*0770*/  LDG.E R10, desc[UR10][R6.64+0x8] ;  /* 0x0000080a060a7981 */ /* 0x000ee2000c1e1900 */
[----:B------:R-:W-:Y:S01]  /*0780*/  VIADD R5, R5, 0x2 ;  /* 0x0000000205057836 */ /* 0x000fe20000000000 */
[----:B--2---:R-:W-:-:S13]  /*0790*/  FSETP.GEU.AND P0, PT, R8, R9, PT ;  /* 0x000000090800720b */ /* 0x004fda0003f0e000 */
[----:B------:R0:W-:Y:S04]  /*07a0*/  @!P0 STG.E desc[UR10][R6.64], R9 ;  /* 0x0000000906008986 */ /* 0x0001e8000c10190a */
[----:B------:R1:W-:Y:S01]  /*07b0*/  @!P0 STG.E desc[UR10][R6.64+0x4], R8 ;  /* 0x0000040806008986 */ /* 0x0003e2000c10190a */
[----:B0-----:R-:W-:-:S05]  /*07c0*/  @!P0 IMAD.MOV.U32 R9, RZ, RZ, R8 ;  /* 0x000000ffff098224 */ /* 0x001fca00078e0008 */
[----:B---3--:R-:W-:-:S13]  /*07d0*/  FSETP.GEU.AND P1, PT, R9, R10, PT ;  /* 0x0000000a0900720b */ /* 0x008fda0003f2e000 */
[----:B------:R1:W-:Y:S04]  /*07e0*/  @!P1 STG.E desc[UR10][R6.64+0x4], R10 ;  /* 0x0000040a06009986 */ /* 0x0003e8000c10190a */
[----:B------:R1:W-:Y:S02]  /*07f0*/  @!P1 STG.E desc[UR10][R6.64+0x8], R9 ;  /* 0x0000080906009986 */ /* 0x0003e4000c10190a */
.L_x_4:
[----:B------:R-:W-:Y:S05]  /*0800*/  @P2 BRA `(.L_x_0) ;  /* 0x00000000001c2947 */ /* 0x000fea0003800000 */
[----:B-1----:R-:W0:Y:S02]  /*0810*/  LDC.64 R6, c[0x0][0x380] ;  /* 0x0000e000ff067b82 */ /* 0x002e240000000a00 */
[----:B0-----:R-:W-:-:S05]  /*0820*/  IMAD.WIDE.U32 R6, R5, 0x4, R6 ;  /* 0x0000000405067825 */ /* 0x001fca00078e0006 */
[----:B--2---:R-:W2:Y:S04]  /*0830*/  LDG.E R5, desc[UR10][R6.64] ;  /* 0x0000000a06057981 */ /* 0x004ea8000c1e1900 */
[----:B------:R-:W2:Y:S02]  /*0840*/  LDG.E R8, desc[UR10][R6.64+0x4] ;  /* 0x0000040a06087981 */ /* 0x000ea4000c1e1900 */
[----:B--2---:R-:W-:-:S13]  /*0850*/  FSETP.GEU.AND P0, PT, R5, R8, PT ;  /* 0x000000080500720b */ /* 0x004fda0003f0e000 */
[----:B------:R0:W-:Y:S04]  /*0860*/  @!P0 STG.E desc[UR10][R6.64], R8 ;  /* 0x0000000806008986 */ /* 0x0001e8000c10190a */
[----:B------:R0:W-:Y:S02]  /*0870*/  @!P0 STG.E desc[UR10][R6.64+0x4], R5 ;  /* 0x0000040506008986 */ /* 0x0001e4000c10190a */
.L_x_0:
[----:B------:R-:W-:Y:S01]  /*0880*/  UIADD3 UR4, UPT, UPT, UR4, 0x1, URZ ;  /* 0x0000000104047890 */ /* 0x000fe2000fffe0ff */
[----:B------:R-:W-:Y:S02]  /*0890*/  VIADD R3, R3, 0x1 ;  /* 0x0000000103037836 */ /* 0x000fe40000000000 */
[----:B------:R-:W-:Y:S02]  /*08a0*/  VIADD R2, R2, 0x1 ;  /* 0x0000000102027836 */ /* 0x000fe40000000000 */
[----:B------:R-:W-:Y:S01]  /*08b0*/  VIADD R4, R4, 0xffffffff ;  /* 0xffffffff04047836 */ /* 0x000fe20000000000 */
[----:B------:R-:W-:-:S13]  /*08c0*/  ISETP.NE.AND P0, PT, R0, UR4, PT ;  /* 0x0000000400007c0c */ /* 0x000fda000bf05270 */
[----:B------:R-:W-:Y:S05]  /*08d0*/  @P0 BRA `(.L_x_5) ;  /* 0xfffffff800000947 */ /* 0x000fea000383ffff */
[----:B-12---:R-:W-:Y:S05]  /*08e0*/  EXIT ;  /* 0x000000000000794d */ /* 0x006fea0003800000 */
.L_x_6:
[----:B------:R-:W-:-:S00]  /*08f0*/  BRA `(.L_x_6) ;  /* 0xfffffffc00fc7947 */ /* 0x000fc0000383ffff */
[----:B------:R-:W-:-:S00]  /*0900*/  NOP ;  /* 0x0000000000007918 */ /* 0x000fc00000000000 */
[----:B------:R-:W-:-:S00]  /*0910*/  NOP ;  /* 0x0000000000007918 */ /* 0x000fc00000000000 */
[----:B------:R-:W-:-:S00]  /*0920*/  NOP ;  /* 0x0000000000007918 */ /* 0x000fc00000000000 */
[----:B------:R-:W-:-:S00]  /*0930*/  NOP ;  /* 0x0000000000007918 */ /* 0x000fc00000000000 */
[----:B------:R-:W-:-:S00]  /*0940*/  NOP ;  /* 0x0000000000007918 */ /* 0x000fc00000000000 */
[----:B------:R-:W-:-:S00]  /*0950*/  NOP ;  /* 0x0000000000007918 */ /* 0x000fc00000000000 */
[----:B------:R-:W-:-:S00]  /*0960*/  NOP ;  /* 0x0000000000007918 */ /* 0x000fc00000000000 */
[----:B------:R-:W-:-:S00]  /*0970*/  NOP ;  /* 0x0000000000007918 */ /* 0x000fc00000000000 */
.L_x_7:


//--------------------- .nv.shared.reserved.0     --------------------------
	.section	.nv.shared.reserved.0,"aw",@nobits
	.weak		__nv_reservedSMEM_offset_0_alias
	.size		__nv_reservedSMEM_offset_0_alias, 0, 64
	.other		__nv_reservedSMEM_offset_0_alias,@"STO_CUDA_RESERVED_SHARED STV_DEFAULT"
__nv_reservedSMEM_offset_0_alias:
	.zero		0
	.zero		64


//--------------------- .nv.constant0._Z16SimpleSortKernelPfi --------------------------
	.section	.nv.constant0._Z16SimpleSortKernelPfi,"a",@progbits
	.sectionflags	@""
	.align	4
.nv.constant0._Z16SimpleSortKernelPfi:
	.zero		908


//--------------------- SYMBOLS --------------------------

	.type		.nv.reservedSmem.offset0,@object
	.size		.nv.reservedSmem.offset0,0x4
